//
// Generated by NVIDIA NVVM Compiler
//
// Compiler Build ID: CL-36424714
// Cuda compilation tools, release 13.0, V13.0.88
// Based on NVVM 20.0.0
//

.version 9.0
.target sm_100
.address_size 64

	// .globl	_Z26matrixMultiplicationKernelPfS_ii

.visible .entry _Z26matrixMultiplicationKernelPfS_ii(
	.param .u64 .ptr .align 1 _Z26matrixMultiplicationKernelPfS_ii_param_0,
	.param .u64 .ptr .align 1 _Z26matrixMultiplicationKernelPfS_ii_param_1,
	.param .u32 _Z26matrixMultiplicationKernelPfS_ii_param_2,
	.param .u32 _Z26matrixMultiplicationKernelPfS_ii_param_3
)
{
	.reg .pred 	%p<4>;
	.reg .b32 	%r<13>;
	.reg .b32 	%f<4>;
	.reg .b64 	%rd<9>;

	ld.param.u64 	%rd1, [_Z26matrixMultiplicationKernelPfS_ii_param_0];
	ld.param.u64 	%rd2, [_Z26matrixMultiplicationKernelPfS_ii_param_1];
	ld.param.u32 	%r3, [_Z26matrixMultiplicationKernelPfS_ii_param_2];
	ld.param.u32 	%r4, [_Z26matrixMultiplicationKernelPfS_ii_param_3];
	mov.u32 	%r5, %ntid.y;
	mov.u32 	%r6, %ctaid.y;
	mov.u32 	%r7, %tid.y;
	mad.lo.s32 	%r1, %r5, %r6, %r7;
	mov.u32 	%r8, %ntid.x;
	mov.u32 	%r9, %ctaid.x;
	mov.u32 	%r10, %tid.x;
	mad.lo.s32 	%r2, %r8, %r9, %r10;
	setp.ge.s32 	%p1, %r1, %r3;
	setp.ge.s32 	%p2, %r2, %r4;
	or.pred  	%p3, %p1, %p2;
	@%p3 bra 	$L__BB0_2;
	cvta.to.global.u64 	%rd3, %rd2;
	cvta.to.global.u64 	%rd4, %rd1;
	mad.lo.s32 	%r11, %r3, %r1, %r2;
	mad.lo.s32 	%r12, %r4, %r2, %r1;
	mul.wide.s32 	%rd5, %r12, 4;
	add.s64 	%rd6, %rd3, %rd5;
	ld.global.f32 	%f1, [%rd6];
	mul.wide.s32 	%rd7, %r11, 4;
	add.s64 	%rd8, %rd4, %rd7;
	ld.global.f32 	%f2, [%rd8];
	mul.f32 	%f3, %f1, %f2;
	st.global.f32 	[%rd8], %f3;
$L__BB0_2:
	ret;

}


// ===== COMPILED SASS (sm_100) =====

	.target	sm_100

	.elftype	@"ET_EXEC"


//--------------------- .note.nv.tkinfo           --------------------------
	.section	.note.nv.tkinfo,"",@"SHT_NOTE"
	.sectionflags	@"SHF_NOTE_NV_TKINFO"
	.tkinfo
        /*0018*/ 	.word	0x00000002
        /*0030*/ 	.string	""
        /*0030*/ 	.string	"ptxas"
        /*0030*/ 	.string	"Cuda compilation tools, release 13.0, V13.0.88"
        /*0030*/ 	.string	"Build cuda_13.0.r13.0/compiler.36424714_0"
        /*0030*/ 	.string	"-arch sm_100 -m 64 "



//--------------------- .note.nv.cuinfo           --------------------------
	.section	.note.nv.cuinfo,"",@"SHT_NOTE"
	.sectionflags	@"SHF_NOTE_NV_CUINFO"
        /*0018*/ 	.short	0x0002
        /*001a*/ 	.short	0x0064
        /*001c*/ 	.short	0x0082
	.zero		2


//--------------------- .nv.info                  --------------------------
	.section	.nv.info,"",@"SHT_CUDA_INFO"
	.align	4


	//----- nvinfo : EIATTR_REGCOUNT
	.align		4
        /*0000*/ 	.byte	0x04, 0x2f
        /*0002*/ 	.short	(.L_1 - .L_0)
	.align		4
.L_0:
        /*0004*/ 	.word	index@(_Z26matrixMultiplicationKernelPfS_ii)
        /*0008*/ 	.word	0x0000000c


	//----- nvinfo : EIATTR_FRAME_SIZE
	.align		4
.L_1:
        /*000c*/ 	.byte	0x04, 0x11
        /*000e*/ 	.short	(.L_3 - .L_2)
	.align		4
.L_2:
        /*0010*/ 	.word	index@(_Z26matrixMultiplicationKernelPfS_ii)
        /*0014*/ 	.word	0x00000000


	//----- nvinfo : EIATTR_MIN_STACK_SIZE
	.align		4
.L_3:
        /*0018*/ 	.byte	0x04, 0x12
        /*001a*/ 	.short	(.L_5 - .L_4)
	.align		4
.L_4:
        /*001c*/ 	.word	index@(_Z26matrixMultiplicationKernelPfS_ii)
        /*0020*/ 	.word	0x00000000
.L_5:


//--------------------- .nv.compat                --------------------------
	.section	.nv.compat,"",@"SHT_CUDA_COMPAT_INFO"
	.align	4
        /*0000*/ 	.byte	0x02, 0x09, 0x00, 0x00, 0x02, 0x02, 0x01, 0x00, 0x02, 0x05, 0x05, 0x00, 0x03, 0x07, 0x01, 0x01
        /*0010*/ 	.byte	0x02, 0x03, 0x00, 0x00, 0x02, 0x06, 0x01, 0x00, 0x04, 0x0b, 0x08, 0x00, 0x09, 0x00, 0x00, 0x00
        /*0020*/ 	.byte	0x00, 0x00, 0x00, 0x00


//--------------------- .nv.info._Z26matrixMultiplicationKernelPfS_ii --------------------------
	.section	.nv.info._Z26matrixMultiplicationKernelPfS_ii,"",@"SHT_CUDA_INFO"
	.sectionflags	@""
	.align	4


	//----- nvinfo : EIATTR_CUDA_API_VERSION
	.align		4
        /*0000*/ 	.byte	0x04, 0x37
        /*0002*/ 	.short	(.L_7 - .L_6)
.L_6:
        /*0004*/ 	.word	0x00000082


	//----- nvinfo : EIATTR_KPARAM_INFO
	.align		4
.L_7:
        /*0008*/ 	.byte	0x04, 0x17
        /*000a*/ 	.short	(.L_9 - .L_8)
.L_8:
        /*000c*/ 	.word	0x00000000
        /*0010*/ 	.short	0x0003
        /*0012*/ 	.short	0x0014
        /*0014*/ 	.byte	0x00, 0xf0, 0x11, 0x00


	//----- nvinfo : EIATTR_KPARAM_INFO
	.align		4
.L_9:
        /*0018*/ 	.byte	0x04, 0x17
        /*001a*/ 	.short	(.L_11 - .L_10)
.L_10:
        /*001c*/ 	.word	0x00000000
        /*0020*/ 	.short	0x0002
        /*0022*/ 	.short	0x0010
        /*0024*/ 	.byte	0x00, 0xf0, 0x11, 0x00


	//----- nvinfo : EIATTR_KPARAM_INFO
	.align		4
.L_11:
        /*0028*/ 	.byte	0x04, 0x17
        /*002a*/ 	.short	(.L_13 - .L_12)
.L_12:
        /*002c*/ 	.word	0x00000000
        /*0030*/ 	.short	0x0001
        /*0032*/ 	.short	0x0008
        /*0034*/ 	.byte	0x00, 0xf5, 0x21, 0x00


	//----- nvinfo : EIATTR_KPARAM_INFO
	.align		4
.L_13:
        /*0038*/ 	.byte	0x04, 0x17
        /*003a*/ 	.short	(.L_15 - .L_14)
.L_14:
        /*003c*/ 	.word	0x00000000
        /*0040*/ 	.short	0x0000
        /*0042*/ 	.short	0x0000
        /*0044*/ 	.byte	0x00, 0xf5, 0x21, 0x00


	//----- nvinfo : EIATTR_SPARSE_MMA_MASK
	.align		4
.L_15:
        /*0048*/ 	.byte	0x03, 0x50
        /*004a*/ 	.short	0x0000


	//----- nvinfo : EIATTR_MAXREG_COUNT
	.align		4
        /*004c*/ 	.byte	0x03, 0x1b
        /*004e*/ 	.short	0x00ff


	//----- nvinfo : EIATTR_MERCURY_ISA_VERSION
	.align		4
        /*0050*/ 	.byte	0x03, 0x5f
        /*0052*/ 	.short	0x0101


	//----- nvinfo : EIATTR_VRC_CTA_INIT_COUNT
	.align		4
        /*0054*/ 	.byte	0x02, 0x4a
	.zero		1
	.zero		1


	//----- nvinfo : EIATTR_EXIT_INSTR_OFFSETS
	.align		4
        /*0058*/ 	.byte	0x04, 0x1c
        /*005a*/ 	.short	(.L_17 - .L_16)


	//   ....[0]....
.L_16:
        /*005c*/ 	.word	0x000000c0


	//   ....[1]....
        /*0060*/ 	.word	0x00000180


	//----- nvinfo : EIATTR_CBANK_PARAM_SIZE
	.align		4
.L_17:
        /*0064*/ 	.byte	0x03, 0x19
        /*0066*/ 	.short	0x0018


	//----- nvinfo : EIATTR_PARAM_CBANK
	.align		4
        /*0068*/ 	.byte	0x04, 0x0a
        /*006a*/ 	.short	(.L_19 - .L_18)
	.align		4
.L_18:
        /*006c*/ 	.word	index@(.nv.constant0._Z26matrixMultiplicationKernelPfS_ii)
        /*0070*/ 	.short	0x0380
        /*0072*/ 	.short	0x0018


	//----- nvinfo : EIATTR_SW_WAR
	.align		4
.L_19:
        /*0074*/ 	.byte	0x04, 0x36
        /*0076*/ 	.short	(.L_21 - .L_20)
.L_20:
        /*0078*/ 	.word	0x00000008
.L_21:


//--------------------- .nv.callgraph             --------------------------
	.section	.nv.callgraph,"",@"SHT_CUDA_CALLGRAPH"
	.align	4
	.sectionentsize	8
	.align		4
        /*0000*/ 	.word	0x00000000
	.align		4
        /*0004*/ 	.word	0xffffffff
	.align		4
        /*0008*/ 	.word	0x00000000
	.align		4
        /*000c*/ 	.word	0xfffffffe
	.align		4
        /*0010*/ 	.word	0x00000000
	.align		4
        /*0014*/ 	.word	0xfffffffd
	.align		4
        /*0018*/ 	.word	0x00000000
	.align		4
        /*001c*/ 	.word	0xfffffffc


//--------------------- .text._Z26matrixMultiplicationKernelPfS_ii --------------------------
	.section	.text._Z26matrixMultiplicationKernelPfS_ii,"ax",@progbits
	.align	128
        .global         _Z26matrixMultiplicationKernelPfS_ii
        .type           _Z26matrixMultiplicationKernelPfS_ii,@function
        .size           _Z26matrixMultiplicationKernelPfS_ii,(.L_x_1 - _Z26matrixMultiplicationKernelPfS_ii)
        .other          _Z26matrixMultiplicationKernelPfS_ii,@"STO_CUDA_ENTRY STV_DEFAULT"
_Z26matrixMultiplicationKernelPfS_ii:
.text._Z26matrixMultiplicationKernelPfS_ii:
[----:B------:R-:W-:Y:S01]  /*0000*/  LDC R1, c[0x0][0x37c] ;  /* 0x0000df00ff017b82 */ /* 0x000fe20000000800 */
[----:B------:R-:W0:Y:S01]  /*0010*/  S2R R7, SR_CTAID.X ;  /* 0x0000000000077919 */ /* 0x000e220000002500 */
[----:B------:R-:W1:Y:S01]  /*0020*/  LDCU UR4, c[0x0][0x364] ;  /* 0x00006c80ff0477ac */ /* 0x000e620008000800 */
[----:B------:R-:W0:Y:S01]  /*0030*/  S2R R2, SR_TID.X ;  /* 0x0000000000027919 */ /* 0x000e220000002100 */
[----:B------:R-:W0:Y:S01]  /*0040*/  LDCU UR5, c[0x0][0x360] ;  /* 0x00006c00ff0577ac */ /* 0x000e220008000800 */
[----:B------:R-:W1:Y:S01]  /*0050*/  S2R R0, SR_CTAID.Y ;  /* 0x0000000000007919 */ /* 0x000e620000002600 */
[----:B------:R-:W2:Y:S01]  /*0060*/  LDCU.64 UR6, c[0x0][0x390] ;  /* 0x00007200ff0677ac */ /* 0x000ea20008000a00 */
[----:B------:R-:W1:Y:S01]  /*0070*/  S2R R3, SR_TID.Y ;  /* 0x0000000000037919 */ /* 0x000e620000002200 */
[----:B0-----:R-:W-:-:S05]  /*0080*/  IMAD R7, R7, UR5, R2 ;  /* 0x0000000507077c24 */ /* 0x001fca000f8e0202 */
[----:B--2---:R-:W-:Y:S01]  /*0090*/  ISETP.GE.AND P0, PT, R7, UR7, PT ;  /* 0x0000000707007c0c */ /* 0x004fe2000bf06270 */
[----:B-1----:R-:W-:-:S05]  /*00a0*/  IMAD R0, R0, UR4, R3 ;  /* 0x0000000400007c24 */ /* 0x002fca000f8e0203 */
[----:B------:R-:W-:-:S13]  /*00b0*/  ISETP.GE.OR P0, PT, R0, UR6, P0 ;  /* 0x0000000600007c0c */ /* 0x000fda0008706670 */
[----:B------:R-:W-:Y:S05]  /*00c0*/  @P0 EXIT ;  /* 0x000000000000094d */ /* 0x000fea0003800000 */
[----:B------:R-:W0:Y:S01]  /*00d0*/  LDC.64 R2, c[0x0][0x388] ;  /* 0x0000e200ff027b82 */ /* 0x000e220000000a00 */
[----:B------:R-:W1:Y:S01]  /*00e0*/  LDCU.64 UR4, c[0x0][0x358] ;  /* 0x00006b00ff0477ac */ /* 0x000e620008000a00 */
[----:B------:R-:W-:Y:S02]  /*00f0*/  IMAD R9, R7, UR7, R0 ;  /* 0x0000000707097c24 */ /* 0x000fe4000f8e0200 */
[----:B------:R-:W-:-:S04]  /*0100*/  IMAD R7, R0, UR6, R7 ;  /* 0x0000000600077c24 */ /* 0x000fc8000f8e0207 */
[----:B------:R-:W2:Y:S01]  /*0110*/  LDC.64 R4, c[0x0][0x380] ;  /* 0x0000e000ff047b82 */ /* 0x000ea20000000a00 */
[----:B0-----:R-:W-:-:S06]  /*0120*/  IMAD.WIDE R2, R9, 0x4, R2 ;  /* 0x0000000409027825 */ /* 0x001fcc00078e0202 */
[----:B-1----:R-:W3:Y:S01]  /*0130*/  LDG.E R2, desc[UR4][R2.64] ;  /* 0x0000000402027981 */ /* 0x002ee2000c1e1900 */
[----:B--2---:R-:W-:-:S05]  /*0140*/  IMAD.WIDE R4, R7, 0x4, R4 ;  /* 0x0000000407047825 */ /* 0x004fca00078e0204 */
[----:B------:R-:W3:Y:S02]  /*0150*/  LDG.E R7, desc[UR4][R4.64] ;  /* 0x0000000404077981 */ /* 0x000ee4000c1e1900 */
[----:B---3--:R-:W-:-:S05]  /*0160*/  FMUL R7, R2, R7 ;  /* 0x0000000702077220 */ /* 0x008fca0000400000 */
[----:B------:R-:W-:Y:S01]  /*0170*/  STG.E desc[UR4][R4.64], R7 ;  /* 0x0000000704007986 */ /* 0x000fe2000c101904 */
[----:B------:R-:W-:Y:S05]  /*0180*/  EXIT ;  /* 0x000000000000794d */ /* 0x000fea0003800000 */
.L_x_0:
[----:B------:R-:W-:-:S00]  /*0190*/  BRA `(.L_x_0) ;  /* 0xfffffffc00fc7947 */ /* 0x000fc0000383ffff */
[----:B------:R-:W-:-:S00]  /*01a0*/  NOP ;  /* 0x0000000000007918 */ /* 0x000fc00000000000 */
        /* <DEDUP_REMOVED lines=13> */
.L_x_1:


//--------------------- .nv.shared.reserved.0     --------------------------
	.section	.nv.shared.reserved.0,"aw",@nobits
	.weak		__nv_reservedSMEM_offset_0_alias
	.size		__nv_reservedSMEM_offset_0_alias, 0, 64
	.other		__nv_reservedSMEM_offset_0_alias,@"STO_CUDA_RESERVED_SHARED STV_DEFAULT"
__nv_reservedSMEM_offset_0_alias:
	.zero		0
	.zero		64


//--------------------- .nv.constant0._Z26matrixMultiplicationKernelPfS_ii --------------------------
	.section	.nv.constant0._Z26matrixMultiplicationKernelPfS_ii,"a",@progbits
	.sectionflags	@""
	.align	4
.nv.constant0._Z26matrixMultiplicationKernelPfS_ii:
	.zero		920


//--------------------- SYMBOLS --------------------------

	.type		.nv.reservedSmem.offset0,@object
	.size		.nv.reservedSmem.offset0,0x4
